//
// Generated by NVIDIA NVVM Compiler
//
// Compiler Build ID: CL-36424714
// Cuda compilation tools, release 13.0, V13.0.88
// Based on NVVM 20.0.0
//

.version 9.0
.target sm_100
.address_size 64

	// .globl	_Z3fooPf

.visible .entry _Z3fooPf(
	.param .u64 .ptr .align 1 _Z3fooPf_param_0
)
{
	.reg .b32 	%r<2>;
	.reg .b64 	%rd<3>;

	ld.param.u64 	%rd1, [_Z3fooPf_param_0];
	cvta.to.global.u64 	%rd2, %rd1;
	mov.b32 	%r1, 1123418112;
	st.global.u32 	[%rd2], %r1;
	ret;

}
	// .globl	_Z7use_tidPf
.visible .entry _Z7use_tidPf(
	.param .u64 .ptr .align 1 _Z7use_tidPf_param_0
)
{
	.reg .b32 	%r<3>;
	.reg .b64 	%rd<5>;

	ld.param.u64 	%rd1, [_Z7use_tidPf_param_0];
	cvta.to.global.u64 	%rd2, %rd1;
	mov.u32 	%r1, %tid.x;
	mul.wide.u32 	%rd3, %r1, 4;
	add.s64 	%rd4, %rd2, %rd3;
	mov.b32 	%r2, 1123418112;
	st.global.u32 	[%rd4], %r2;
	ret;

}
	// .globl	_Z8use_tid2Pi
.visible .entry _Z8use_tid2Pi(
	.param .u64 .ptr .align 1 _Z8use_tid2Pi_param_0
)
{
	.reg .b32 	%r<4>;
	.reg .b64 	%rd<5>;

	ld.param.u64 	%rd1, [_Z8use_tid2Pi_param_0];
	cvta.to.global.u64 	%rd2, %rd1;
	mov.u32 	%r1, %tid.x;
	mul.wide.u32 	%rd3, %r1, 4;
	add.s64 	%rd4, %rd2, %rd3;
	ld.global.u32 	%r2, [%rd4];
	add.s32 	%r3, %r2, %r1;
	st.global.u32 	[%rd4], %r3;
	ret;

}
	// .globl	_Z10copy_floatPf
.visible .entry _Z10copy_floatPf(
	.param .u64 .ptr .align 1 _Z10copy_floatPf_param_0
)
{
	.reg .b32 	%f<2>;
	.reg .b64 	%rd<3>;

	ld.param.u64 	%rd1, [_Z10copy_floatPf_param_0];
	cvta.to.global.u64 	%rd2, %rd1;
	ld.global.f32 	%f1, [%rd2+4];
	st.global.f32 	[%rd2], %f1;
	ret;

}
	// .globl	_Z11use_blockidPf
.visible .entry _Z11use_blockidPf(
	.param .u64 .ptr .align 1 _Z11use_blockidPf_param_0
)
{
	.reg .b32 	%r<3>;
	.reg .b64 	%rd<5>;

	ld.param.u64 	%rd1, [_Z11use_blockidPf_param_0];
	cvta.to.global.u64 	%rd2, %rd1;
	mov.u32 	%r1, %ctaid.x;
	mul.wide.u32 	%rd3, %r1, 4;
	add.s64 	%rd4, %rd2, %rd3;
	mov.b32 	%r2, 1123418112;
	st.global.u32 	[%rd4], %r2;
	ret;

}
	// .globl	_Z11use_griddimPf
.visible .entry _Z11use_griddimPf(
	.param .u64 .ptr .align 1 _Z11use_griddimPf_param_0
)
{
	.reg .b32 	%r<3>;
	.reg .b64 	%rd<5>;

	ld.param.u64 	%rd1, [_Z11use_griddimPf_param_0];
	cvta.to.global.u64 	%rd2, %rd1;
	mov.u32 	%r1, %nctaid.x;
	mul.wide.u32 	%rd3, %r1, 4;
	add.s64 	%rd4, %rd2, %rd3;
	mov.b32 	%r2, 1123418112;
	st.global.u32 	[%rd4], %r2;
	ret;

}
	// .globl	_Z12use_blockdimPf
.visible .entry _Z12use_blockdimPf(
	.param .u64 .ptr .align 1 _Z12use_blockdimPf_param_0
)
{
	.reg .b32 	%r<3>;
	.reg .b64 	%rd<5>;

	ld.param.u64 	%rd1, [_Z12use_blockdimPf_param_0];
	cvta.to.global.u64 	%rd2, %rd1;
	mov.u32 	%r1, %ntid.x;
	mul.wide.u32 	%rd3, %r1, 4;
	add.s64 	%rd4, %rd2, %rd3;
	mov.b32 	%r2, 1123418112;
	st.global.u32 	[%rd4], %r2;
	ret;

}


// ===== COMPILED SASS (sm_100) =====

	.target	sm_100

	.elftype	@"ET_EXEC"


//--------------------- .note.nv.tkinfo           --------------------------
	.section	.note.nv.tkinfo,"",@"SHT_NOTE"
	.sectionflags	@"SHF_NOTE_NV_TKINFO"
	.tkinfo
        /*0018*/ 	.word	0x00000002
        /*0030*/ 	.string	""
        /*0030*/ 	.string	"ptxas"
        /*0030*/ 	.string	"Cuda compilation tools, release 13.0, V13.0.88"
        /*0030*/ 	.string	"Build cuda_13.0.r13.0/compiler.36424714_0"
        /*0030*/ 	.string	"-arch sm_100 -m 64 "



//--------------------- .note.nv.cuinfo           --------------------------
	.section	.note.nv.cuinfo,"",@"SHT_NOTE"
	.sectionflags	@"SHF_NOTE_NV_CUINFO"
        /*0018*/ 	.short	0x0002
        /*001a*/ 	.short	0x0064
        /*001c*/ 	.short	0x0082
	.zero		2


//--------------------- .nv.info                  --------------------------
	.section	.nv.info,"",@"SHT_CUDA_INFO"
	.align	4


	//----- nvinfo : EIATTR_REGCOUNT
	.align		4
        /*0000*/ 	.byte	0x04, 0x2f
        /*0002*/ 	.short	(.L_1 - .L_0)
	.align		4
.L_0:
        /*0004*/ 	.word	index@(_Z3fooPf)
        /*0008*/ 	.word	0x00000008


	//----- nvinfo : EIATTR_FRAME_SIZE
	.align		4
.L_1:
        /*000c*/ 	.byte	0x04, 0x11
        /*000e*/ 	.short	(.L_3 - .L_2)
	.align		4
.L_2:
        /*0010*/ 	.word	index@(_Z3fooPf)
        /*0014*/ 	.word	0x00000000


	//----- nvinfo : EIATTR_REGCOUNT
	.align		4
.L_3:
        /*0018*/ 	.byte	0x04, 0x2f
        /*001a*/ 	.short	(.L_5 - .L_4)
	.align		4
.L_4:
        /*001c*/ 	.word	index@(_Z7use_tidPf)
        /*0020*/ 	.word	0x0000000a


	//----- nvinfo : EIATTR_FRAME_SIZE
	.align		4
.L_5:
        /*0024*/ 	.byte	0x04, 0x11
        /*0026*/ 	.short	(.L_7 - .L_6)
	.align		4
.L_6:
        /*0028*/ 	.word	index@(_Z7use_tidPf)
        /*002c*/ 	.word	0x00000000


	//----- nvinfo : EIATTR_REGCOUNT
	.align		4
.L_7:
        /*0030*/ 	.byte	0x04, 0x2f
        /*0032*/ 	.short	(.L_9 - .L_8)
	.align		4
.L_8:
        /*0034*/ 	.word	index@(_Z8use_tid2Pi)
        /*0038*/ 	.word	0x00000008


	//----- nvinfo : EIATTR_FRAME_SIZE
	.align		4
.L_9:
        /*003c*/ 	.byte	0x04, 0x11
        /*003e*/ 	.short	(.L_11 - .L_10)
	.align		4
.L_10:
        /*0040*/ 	.word	index@(_Z8use_tid2Pi)
        /*0044*/ 	.word	0x00000000


	//----- nvinfo : EIATTR_REGCOUNT
	.align		4
.L_11:
        /*0048*/ 	.byte	0x04, 0x2f
        /*004a*/ 	.short	(.L_13 - .L_12)
	.align		4
.L_12:
        /*004c*/ 	.word	index@(_Z10copy_floatPf)
        /*0050*/ 	.word	0x00000008


	//----- nvinfo : EIATTR_FRAME_SIZE
	.align		4
.L_13:
        /*0054*/ 	.byte	0x04, 0x11
        /*0056*/ 	.short	(.L_15 - .L_14)
	.align		4
.L_14:
        /*0058*/ 	.word	index@(_Z10copy_floatPf)
        /*005c*/ 	.word	0x00000000


	//----- nvinfo : EIATTR_REGCOUNT
	.align		4
.L_15:
        /*0060*/ 	.byte	0x04, 0x2f
        /*0062*/ 	.short	(.L_17 - .L_16)
	.align		4
.L_16:
        /*0064*/ 	.word	index@(_Z11use_blockidPf)
        /*0068*/ 	.word	0x0000000a


	//----- nvinfo : EIATTR_FRAME_SIZE
	.align		4
.L_17:
        /*006c*/ 	.byte	0x04, 0x11
        /*006e*/ 	.short	(.L_19 - .L_18)
	.align		4
.L_18:
        /*0070*/ 	.word	index@(_Z11use_blockidPf)
        /*0074*/ 	.word	0x00000000


	//----- nvinfo : EIATTR_REGCOUNT
	.align		4
.L_19:
        /*0078*/ 	.byte	0x04, 0x2f
        /*007a*/ 	.short	(.L_21 - .L_20)
	.align		4
.L_20:
        /*007c*/ 	.word	index@(_Z11use_griddimPf)
        /*0080*/ 	.word	0x0000000a


	//----- nvinfo : EIATTR_FRAME_SIZE
	.align		4
.L_21:
        /*0084*/ 	.byte	0x04, 0x11
        /*0086*/ 	.short	(.L_23 - .L_22)
	.align		4
.L_22:
        /*0088*/ 	.word	index@(_Z11use_griddimPf)
        /*008c*/ 	.word	0x00000000


	//----- nvinfo : EIATTR_REGCOUNT
	.align		4
.L_23:
        /*0090*/ 	.byte	0x04, 0x2f
        /*0092*/ 	.short	(.L_25 - .L_24)
	.align		4
.L_24:
        /*0094*/ 	.word	index@(_Z12use_blockdimPf)
        /*0098*/ 	.word	0x0000000a


	//----- nvinfo : EIATTR_FRAME_SIZE
	.align		4
.L_25:
        /*009c*/ 	.byte	0x04, 0x11
        /*009e*/ 	.short	(.L_27 - .L_26)
	.align		4
.L_26:
        /*00a0*/ 	.word	index@(_Z12use_blockdimPf)
        /*00a4*/ 	.word	0x00000000


	//----- nvinfo : EIATTR_MIN_STACK_SIZE
	.align		4
.L_27:
        /*00a8*/ 	.byte	0x04, 0x12
        /*00aa*/ 	.short	(.L_29 - .L_28)
	.align		4
.L_28:
        /*00ac*/ 	.word	index@(_Z12use_blockdimPf)
        /*00b0*/ 	.word	0x00000000


	//----- nvinfo : EIATTR_MIN_STACK_SIZE
	.align		4
.L_29:
        /*00b4*/ 	.byte	0x04, 0x12
        /*00b6*/ 	.short	(.L_31 - .L_30)
	.align		4
.L_30:
        /*00b8*/ 	.word	index@(_Z11use_griddimPf)
        /*00bc*/ 	.word	0x00000000


	//----- nvinfo : EIATTR_MIN_STACK_SIZE
	.align		4
.L_31:
        /*00c0*/ 	.byte	0x04, 0x12
        /*00c2*/ 	.short	(.L_33 - .L_32)
	.align		4
.L_32:
        /*00c4*/ 	.word	index@(_Z11use_blockidPf)
        /*00c8*/ 	.word	0x00000000


	//----- nvinfo : EIATTR_MIN_STACK_SIZE
	.align		4
.L_33:
        /*00cc*/ 	.byte	0x04, 0x12
        /*00ce*/ 	.short	(.L_35 - .L_34)
	.align		4
.L_34:
        /*00d0*/ 	.word	index@(_Z10copy_floatPf)
        /*00d4*/ 	.word	0x00000000


	//----- nvinfo : EIATTR_MIN_STACK_SIZE
	.align		4
.L_35:
        /*00d8*/ 	.byte	0x04, 0x12
        /*00da*/ 	.short	(.L_37 - .L_36)
	.align		4
.L_36:
        /*00dc*/ 	.word	index@(_Z8use_tid2Pi)
        /*00e0*/ 	.word	0x00000000


	//----- nvinfo : EIATTR_MIN_STACK_SIZE
	.align		4
.L_37:
        /*00e4*/ 	.byte	0x04, 0x12
        /*00e6*/ 	.short	(.L_39 - .L_38)
	.align		4
.L_38:
        /*00e8*/ 	.word	index@(_Z7use_tidPf)
        /*00ec*/ 	.word	0x00000000


	//----- nvinfo : EIATTR_MIN_STACK_SIZE
	.align		4
.L_39:
        /*00f0*/ 	.byte	0x04, 0x12
        /*00f2*/ 	.short	(.L_41 - .L_40)
	.align		4
.L_40:
        /*00f4*/ 	.word	index@(_Z3fooPf)
        /*00f8*/ 	.word	0x00000000
.L_41:


//--------------------- .nv.compat                --------------------------
	.section	.nv.compat,"",@"SHT_CUDA_COMPAT_INFO"
	.align	4
        /*0000*/ 	.byte	0x02, 0x09, 0x00, 0x00, 0x02, 0x02, 0x01, 0x00, 0x02, 0x05, 0x05, 0x00, 0x03, 0x07, 0x01, 0x01
        /*0010*/ 	.byte	0x02, 0x03, 0x00, 0x00, 0x02, 0x06, 0x01, 0x00, 0x04, 0x0b, 0x08, 0x00, 0x09, 0x00, 0x00, 0x00
        /*0020*/ 	.byte	0x00, 0x00, 0x00, 0x00


//--------------------- .nv.info._Z12use_blockdimPf --------------------------
	.section	.nv.info._Z12use_blockdimPf,"",@"SHT_CUDA_INFO"
	.sectionflags	@""
	.align	4


	//----- nvinfo : EIATTR_CUDA_API_VERSION
	.align		4
        /*0000*/ 	.byte	0x04, 0x37
        /*0002*/ 	.short	(.L_43 - .L_42)
.L_42:
        /*0004*/ 	.word	0x00000082


	//----- nvinfo : EIATTR_KPARAM_INFO
	.align		4
.L_43:
        /*0008*/ 	.byte	0x04, 0x17
        /*000a*/ 	.short	(.L_45 - .L_44)
.L_44:
        /*000c*/ 	.word	0x00000000
        /*0010*/ 	.short	0x0000
        /*0012*/ 	.short	0x0000
        /*0014*/ 	.byte	0x00, 0xf5, 0x21, 0x00


	//----- nvinfo : EIATTR_SPARSE_MMA_MASK
	.align		4
.L_45:
        /*0018*/ 	.byte	0x03, 0x50
        /*001a*/ 	.short	0x0000


	//----- nvinfo : EIATTR_MAXREG_COUNT
	.align		4
        /*001c*/ 	.byte	0x03, 0x1b
        /*001e*/ 	.short	0x00ff


	//----- nvinfo : EIATTR_MERCURY_ISA_VERSION
	.align		4
        /*0020*/ 	.byte	0x03, 0x5f
        /*0022*/ 	.short	0x0101


	//----- nvinfo : EIATTR_VRC_CTA_INIT_COUNT
	.align		4
        /*0024*/ 	.byte	0x02, 0x4a
	.zero		1
	.zero		1


	//----- nvinfo : EIATTR_EXIT_INSTR_OFFSETS
	.align		4
        /*0028*/ 	.byte	0x04, 0x1c
        /*002a*/ 	.short	(.L_47 - .L_46)


	//   ....[0]....
.L_46:
        /*002c*/ 	.word	0x00000070


	//----- nvinfo : EIATTR_CBANK_PARAM_SIZE
	.align		4
.L_47:
        /*0030*/ 	.byte	0x03, 0x19
        /*0032*/ 	.short	0x0008


	//----- nvinfo : EIATTR_PARAM_CBANK
	.align		4
        /*0034*/ 	.byte	0x04, 0x0a
        /*0036*/ 	.short	(.L_49 - .L_48)
	.align		4
.L_48:
        /*0038*/ 	.word	index@(.nv.constant0._Z12use_blockdimPf)
        /*003c*/ 	.short	0x0380
        /*003e*/ 	.short	0x0008


	//----- nvinfo : EIATTR_SW_WAR
	.align		4
.L_49:
        /*0040*/ 	.byte	0x04, 0x36
        /*0042*/ 	.short	(.L_51 - .L_50)
.L_50:
        /*0044*/ 	.word	0x00000008
.L_51:


//--------------------- .nv.info._Z11use_griddimPf --------------------------
	.section	.nv.info._Z11use_griddimPf,"",@"SHT_CUDA_INFO"
	.sectionflags	@""
	.align	4


	//----- nvinfo : EIATTR_CUDA_API_VERSION
	.align		4
        /*0000*/ 	.byte	0x04, 0x37
        /*0002*/ 	.short	(.L_53 - .L_52)
.L_52:
        /*0004*/ 	.word	0x00000082


	//----- nvinfo : EIATTR_KPARAM_INFO
	.align		4
.L_53:
        /*0008*/ 	.byte	0x04, 0x17
        /*000a*/ 	.short	(.L_55 - .L_54)
.L_54:
        /*000c*/ 	.word	0x00000000
        /*0010*/ 	.short	0x0000
        /*0012*/ 	.short	0x0000
        /*0014*/ 	.byte	0x00, 0xf5, 0x21, 0x00


	//----- nvinfo : EIATTR_SPARSE_MMA_MASK
	.align		4
.L_55:
        /*0018*/ 	.byte	0x03, 0x50
        /*001a*/ 	.short	0x0000


	//----- nvinfo : EIATTR_MAXREG_COUNT
	.align		4
        /*001c*/ 	.byte	0x03, 0x1b
        /*001e*/ 	.short	0x00ff


	//----- nvinfo : EIATTR_MERCURY_ISA_VERSION
	.align		4
        /*0020*/ 	.byte	0x03, 0x5f
        /*0022*/ 	.short	0x0101


	//----- nvinfo : EIATTR_VRC_CTA_INIT_COUNT
	.align		4
        /*0024*/ 	.byte	0x02, 0x4a
	.zero		1
	.zero		1


	//----- nvinfo : EIATTR_EXIT_INSTR_OFFSETS
	.align		4
        /*0028*/ 	.byte	0x04, 0x1c
        /*002a*/ 	.short	(.L_57 - .L_56)


	//   ....[0]....
.L_56:
        /*002c*/ 	.word	0x00000070


	//----- nvinfo : EIATTR_CBANK_PARAM_SIZE
	.align		4
.L_57:
        /*0030*/ 	.byte	0x03, 0x19
        /*0032*/ 	.short	0x0008


	//----- nvinfo : EIATTR_PARAM_CBANK
	.align		4
        /*0034*/ 	.byte	0x04, 0x0a
        /*0036*/ 	.short	(.L_59 - .L_58)
	.align		4
.L_58:
        /*0038*/ 	.word	index@(.nv.constant0._Z11use_griddimPf)
        /*003c*/ 	.short	0x0380
        /*003e*/ 	.short	0x0008


	//----- nvinfo : EIATTR_SW_WAR
	.align		4
.L_59:
        /*0040*/ 	.byte	0x04, 0x36
        /*0042*/ 	.short	(.L_61 - .L_60)
.L_60:
        /*0044*/ 	.word	0x00000008
.L_61:


//--------------------- .nv.info._Z11use_blockidPf --------------------------
	.section	.nv.info._Z11use_blockidPf,"",@"SHT_CUDA_INFO"
	.sectionflags	@""
	.align	4


	//----- nvinfo : EIATTR_CUDA_API_VERSION
	.align		4
        /*0000*/ 	.byte	0x04, 0x37
        /*0002*/ 	.short	(.L_63 - .L_62)
.L_62:
        /*0004*/ 	.word	0x00000082


	//----- nvinfo : EIATTR_KPARAM_INFO
	.align		4
.L_63:
        /*0008*/ 	.byte	0x04, 0x17
        /*000a*/ 	.short	(.L_65 - .L_64)
.L_64:
        /*000c*/ 	.word	0x00000000
        /*0010*/ 	.short	0x0000
        /*0012*/ 	.short	0x0000
        /*0014*/ 	.byte	0x00, 0xf5, 0x21, 0x00


	//----- nvinfo : EIATTR_SPARSE_MMA_MASK
	.align		4
.L_65:
        /*0018*/ 	.byte	0x03, 0x50
        /*001a*/ 	.short	0x0000


	//----- nvinfo : EIATTR_MAXREG_COUNT
	.align		4
        /*001c*/ 	.byte	0x03, 0x1b
        /*001e*/ 	.short	0x00ff


	//----- nvinfo : EIATTR_MERCURY_ISA_VERSION
	.align		4
        /*0020*/ 	.byte	0x03, 0x5f
        /*0022*/ 	.short	0x0101


	//----- nvinfo : EIATTR_VRC_CTA_INIT_COUNT
	.align		4
        /*0024*/ 	.byte	0x02, 0x4a
	.zero		1
	.zero		1


	//----- nvinfo : EIATTR_EXIT_INSTR_OFFSETS
	.align		4
        /*0028*/ 	.byte	0x04, 0x1c
        /*002a*/ 	.short	(.L_67 - .L_66)


	//   ....[0]....
.L_66:
        /*002c*/ 	.word	0x00000070


	//----- nvinfo : EIATTR_CBANK_PARAM_SIZE
	.align		4
.L_67:
        /*0030*/ 	.byte	0x03, 0x19
        /*0032*/ 	.short	0x0008


	//----- nvinfo : EIATTR_PARAM_CBANK
	.align		4
        /*0034*/ 	.byte	0x04, 0x0a
        /*0036*/ 	.short	(.L_69 - .L_68)
	.align		4
.L_68:
        /*0038*/ 	.word	index@(.nv.constant0._Z11use_blockidPf)
        /*003c*/ 	.short	0x0380
        /*003e*/ 	.short	0x0008


	//----- nvinfo : EIATTR_SW_WAR
	.align		4
.L_69:
        /*0040*/ 	.byte	0x04, 0x36
        /*0042*/ 	.short	(.L_71 - .L_70)
.L_70:
        /*0044*/ 	.word	0x00000008
.L_71:


//--------------------- .nv.info._Z10copy_floatPf --------------------------
	.section	.nv.info._Z10copy_floatPf,"",@"SHT_CUDA_INFO"
	.sectionflags	@""
	.align	4


	//----- nvinfo : EIATTR_CUDA_API_VERSION
	.align		4
        /*0000*/ 	.byte	0x04, 0x37
        /*0002*/ 	.short	(.L_73 - .L_72)
.L_72:
        /*0004*/ 	.word	0x00000082


	//----- nvinfo : EIATTR_KPARAM_INFO
	.align		4
.L_73:
        /*0008*/ 	.byte	0x04, 0x17
        /*000a*/ 	.short	(.L_75 - .L_74)
.L_74:
        /*000c*/ 	.word	0x00000000
        /*0010*/ 	.short	0x0000
        /*0012*/ 	.short	0x0000
        /*0014*/ 	.byte	0x00, 0xf5, 0x21, 0x00


	//----- nvinfo : EIATTR_SPARSE_MMA_MASK
	.align		4
.L_75:
        /*0018*/ 	.byte	0x03, 0x50
        /*001a*/ 	.short	0x0000


	//----- nvinfo : EIATTR_MAXREG_COUNT
	.align		4
        /*001c*/ 	.byte	0x03, 0x1b
        /*001e*/ 	.short	0x00ff


	//----- nvinfo : EIATTR_MERCURY_ISA_VERSION
	.align		4
        /*0020*/ 	.byte	0x03, 0x5f
        /*0022*/ 	.short	0x0101


	//----- nvinfo : EIATTR_VRC_CTA_INIT_COUNT
	.align		4
        /*0024*/ 	.byte	0x02, 0x4a
	.zero		1
	.zero		1


	//----- nvinfo : EIATTR_EXIT_INSTR_OFFSETS
	.align		4
        /*0028*/ 	.byte	0x04, 0x1c
        /*002a*/ 	.short	(.L_77 - .L_76)


	//   ....[0]....
.L_76:
        /*002c*/ 	.word	0x00000050


	//----- nvinfo : EIATTR_CBANK_PARAM_SIZE
	.align		4
.L_77:
        /*0030*/ 	.byte	0x03, 0x19
        /*0032*/ 	.short	0x0008


	//----- nvinfo : EIATTR_PARAM_CBANK
	.align		4
        /*0034*/ 	.byte	0x04, 0x0a
        /*0036*/ 	.short	(.L_79 - .L_78)
	.align		4
.L_78:
        /*0038*/ 	.word	index@(.nv.constant0._Z10copy_floatPf)
        /*003c*/ 	.short	0x0380
        /*003e*/ 	.short	0x0008


	//----- nvinfo : EIATTR_SW_WAR
	.align		4
.L_79:
        /*0040*/ 	.byte	0x04, 0x36
        /*0042*/ 	.short	(.L_81 - .L_80)
.L_80:
        /*0044*/ 	.word	0x00000008
.L_81:


//--------------------- .nv.info._Z8use_tid2Pi    --------------------------
	.section	.nv.info._Z8use_tid2Pi,"",@"SHT_CUDA_INFO"
	.sectionflags	@""
	.align	4


	//----- nvinfo : EIATTR_CUDA_API_VERSION
	.align		4
        /*0000*/ 	.byte	0x04, 0x37
        /*0002*/ 	.short	(.L_83 - .L_82)
.L_82:
        /*0004*/ 	.word	0x00000082


	//----- nvinfo : EIATTR_KPARAM_INFO
	.align		4
.L_83:
        /*0008*/ 	.byte	0x04, 0x17
        /*000a*/ 	.short	(.L_85 - .L_84)
.L_84:
        /*000c*/ 	.word	0x00000000
        /*0010*/ 	.short	0x0000
        /*0012*/ 	.short	0x0000
        /*0014*/ 	.byte	0x00, 0xf5, 0x21, 0x00


	//----- nvinfo : EIATTR_SPARSE_MMA_MASK
	.align		4
.L_85:
        /*0018*/ 	.byte	0x03, 0x50
        /*001a*/ 	.short	0x0000


	//----- nvinfo : EIATTR_MAXREG_COUNT
	.align		4
        /*001c*/ 	.byte	0x03, 0x1b
        /*001e*/ 	.short	0x00ff


	//----- nvinfo : EIATTR_MERCURY_ISA_VERSION
	.align		4
        /*0020*/ 	.byte	0x03, 0x5f
        /*0022*/ 	.short	0x0101


	//----- nvinfo : EIATTR_VRC_CTA_INIT_COUNT
	.align		4
        /*0024*/ 	.byte	0x02, 0x4a
	.zero		1
	.zero		1


	//----- nvinfo : EIATTR_EXIT_INSTR_OFFSETS
	.align		4
        /*0028*/ 	.byte	0x04, 0x1c
        /*002a*/ 	.short	(.L_87 - .L_86)


	//   ....[0]....
.L_86:
        /*002c*/ 	.word	0x00000080


	//----- nvinfo : EIATTR_CBANK_PARAM_SIZE
	.align		4
.L_87:
        /*0030*/ 	.byte	0x03, 0x19
        /*0032*/ 	.short	0x0008


	//----- nvinfo : EIATTR_PARAM_CBANK
	.align		4
        /*0034*/ 	.byte	0x04, 0x0a
        /*0036*/ 	.short	(.L_89 - .L_88)
	.align		4
.L_88:
        /*0038*/ 	.word	index@(.nv.constant0._Z8use_tid2Pi)
        /*003c*/ 	.short	0x0380
        /*003e*/ 	.short	0x0008


	//----- nvinfo : EIATTR_SW_WAR
	.align		4
.L_89:
        /*0040*/ 	.byte	0x04, 0x36
        /*0042*/ 	.short	(.L_91 - .L_90)
.L_90:
        /*0044*/ 	.word	0x00000008
.L_91:


//--------------------- .nv.info._Z7use_tidPf     --------------------------
	.section	.nv.info._Z7use_tidPf,"",@"SHT_CUDA_INFO"
	.sectionflags	@""
	.align	4


	//----- nvinfo : EIATTR_CUDA_API_VERSION
	.align		4
        /*0000*/ 	.byte	0x04, 0x37
        /*0002*/ 	.short	(.L_93 - .L_92)
.L_92:
        /*0004*/ 	.word	0x00000082


	//----- nvinfo : EIATTR_KPARAM_INFO
	.align		4
.L_93:
        /*0008*/ 	.byte	0x04, 0x17
        /*000a*/ 	.short	(.L_95 - .L_94)
.L_94:
        /*000c*/ 	.word	0x00000000
        /*0010*/ 	.short	0x0000
        /*0012*/ 	.short	0x0000
        /*0014*/ 	.byte	0x00, 0xf5, 0x21, 0x00


	//----- nvinfo : EIATTR_SPARSE_MMA_MASK
	.align		4
.L_95:
        /*0018*/ 	.byte	0x03, 0x50
        /*001a*/ 	.short	0x0000


	//----- nvinfo : EIATTR_MAXREG_COUNT
	.align		4
        /*001c*/ 	.byte	0x03, 0x1b
        /*001e*/ 	.short	0x00ff


	//----- nvinfo : EIATTR_MERCURY_ISA_VERSION
	.align		4
        /*0020*/ 	.byte	0x03, 0x5f
        /*0022*/ 	.short	0x0101


	//----- nvinfo : EIATTR_VRC_CTA_INIT_COUNT
	.align		4
        /*0024*/ 	.byte	0x02, 0x4a
	.zero		1
	.zero		1


	//----- nvinfo : EIATTR_EXIT_INSTR_OFFSETS
	.align		4
        /*0028*/ 	.byte	0x04, 0x1c
        /*002a*/ 	.short	(.L_97 - .L_96)


	//   ....[0]....
.L_96:
        /*002c*/ 	.word	0x00000070


	//----- nvinfo : EIATTR_CBANK_PARAM_SIZE
	.align		4
.L_97:
        /*0030*/ 	.byte	0x03, 0x19
        /*0032*/ 	.short	0x0008


	//----- nvinfo : EIATTR_PARAM_CBANK
	.align		4
        /*0034*/ 	.byte	0x04, 0x0a
        /*0036*/ 	.short	(.L_99 - .L_98)
	.align		4
.L_98:
        /*0038*/ 	.word	index@(.nv.constant0._Z7use_tidPf)
        /*003c*/ 	.short	0x0380
        /*003e*/ 	.short	0x0008


	//----- nvinfo : EIATTR_SW_WAR
	.align		4
.L_99:
        /*0040*/ 	.byte	0x04, 0x36
        /*0042*/ 	.short	(.L_101 - .L_100)
.L_100:
        /*0044*/ 	.word	0x00000008
.L_101:


//--------------------- .nv.info._Z3fooPf         --------------------------
	.section	.nv.info._Z3fooPf,"",@"SHT_CUDA_INFO"
	.sectionflags	@""
	.align	4


	//----- nvinfo : EIATTR_CUDA_API_VERSION
	.align		4
        /*0000*/ 	.byte	0x04, 0x37
        /*0002*/ 	.short	(.L_103 - .L_102)
.L_102:
        /*0004*/ 	.word	0x00000082


	//----- nvinfo : EIATTR_KPARAM_INFO
	.align		4
.L_103:
        /*0008*/ 	.byte	0x04, 0x17
        /*000a*/ 	.short	(.L_105 - .L_104)
.L_104:
        /*000c*/ 	.word	0x00000000
        /*0010*/ 	.short	0x0000
        /*0012*/ 	.short	0x0000
        /*0014*/ 	.byte	0x00, 0xf5, 0x21, 0x00


	//----- nvinfo : EIATTR_SPARSE_MMA_MASK
	.align		4
.L_105:
        /*0018*/ 	.byte	0x03, 0x50
        /*001a*/ 	.short	0x0000


	//----- nvinfo : EIATTR_MAXREG_COUNT
	.align		4
        /*001c*/ 	.byte	0x03, 0x1b
        /*001e*/ 	.short	0x00ff


	//----- nvinfo : EIATTR_MERCURY_ISA_VERSION
	.align		4
        /*0020*/ 	.byte	0x03, 0x5f
        /*0022*/ 	.short	0x0101


	//----- nvinfo : EIATTR_VRC_CTA_INIT_COUNT
	.align		4
        /*0024*/ 	.byte	0x02, 0x4a
	.zero		1
	.zero		1


	//----- nvinfo : EIATTR_EXIT_INSTR_OFFSETS
	.align		4
        /*0028*/ 	.byte	0x04, 0x1c
        /*002a*/ 	.short	(.L_107 - .L_106)


	//   ....[0]....
.L_106:
        /*002c*/ 	.word	0x00000050


	//----- nvinfo : EIATTR_CBANK_PARAM_SIZE
	.align		4
.L_107:
        /*0030*/ 	.byte	0x03, 0x19
        /*0032*/ 	.short	0x0008


	//----- nvinfo : EIATTR_PARAM_CBANK
	.align		4
        /*0034*/ 	.byte	0x04, 0x0a
        /*0036*/ 	.short	(.L_109 - .L_108)
	.align		4
.L_108:
        /*0038*/ 	.word	index@(.nv.constant0._Z3fooPf)
        /*003c*/ 	.short	0x0380
        /*003e*/ 	.short	0x0008


	//----- nvinfo : EIATTR_SW_WAR
	.align		4
.L_109:
        /*0040*/ 	.byte	0x04, 0x36
        /*0042*/ 	.short	(.L_111 - .L_110)
.L_110:
        /*0044*/ 	.word	0x00000008
.L_111:


//--------------------- .nv.callgraph             --------------------------
	.section	.nv.callgraph,"",@"SHT_CUDA_CALLGRAPH"
	.align	4
	.sectionentsize	8
	.align		4
        /*0000*/ 	.word	0x00000000
	.align		4
        /*0004*/ 	.word	0xffffffff
	.align		4
        /*0008*/ 	.word	0x00000000
	.align		4
        /*000c*/ 	.word	0xfffffffe
	.align		4
        /*0010*/ 	.word	0x00000000
	.align		4
        /*0014*/ 	.word	0xfffffffd
	.align		4
        /*0018*/ 	.word	0x00000000
	.align		4
        /*001c*/ 	.word	0xfffffffc


//--------------------- .text._Z12use_blockdimPf  --------------------------
	.section	.text._Z12use_blockdimPf,"ax",@progbits
	.align	128
        .global         _Z12use_blockdimPf
        .type           _Z12use_blockdimPf,@function
        .size           _Z12use_blockdimPf,(.L_x_7 - _Z12use_blockdimPf)
        .other          _Z12use_blockdimPf,@"STO_CUDA_ENTRY STV_DEFAULT"
_Z12use_blockdimPf:
.text._Z12use_blockdimPf:
[----:B------:R-:W-:Y:S08]  /*0000*/  LDC R1, c[0x0][0x37c] ;  /* 0x0000df00ff017b82 */ /* 0x000ff00000000800 */
[----:B------:R-:W0:Y:S01]  /*0010*/  LDC R5, c[0x0][0x360] ;  /* 0x0000d800ff057b82 */ /* 0x000e220000000800 */
[----:B------:R-:W1:Y:S01]  /*0020*/  LDCU.64 UR4, c[0x0][0x358] ;  /* 0x00006b00ff0477ac */ /* 0x000e620008000a00 */
[----:B------:R-:W-:-:S06]  /*0030*/  HFMA2 R7, -RZ, RZ, 3.48046875, 0 ;  /* 0x42f60000ff077431 */ /* 0x000fcc00000001ff */
[----:B------:R-:W0:Y:S02]  /*0040*/  LDC.64 R2, c[0x0][0x380] ;  /* 0x0000e000ff027b82 */ /* 0x000e240000000a00 */
[----:B0-----:R-:W-:-:S05]  /*0050*/  IMAD.WIDE.U32 R2, R5, 0x4, R2 ;  /* 0x0000000405027825 */ /* 0x001fca00078e0002 */
[----:B-1----:R-:W-:Y:S01]  /*0060*/  STG.E desc[UR4][R2.64], R7 ;  /* 0x0000000702007986 */ /* 0x002fe2000c101904 */
[----:B------:R-:W-:Y:S05]  /*0070*/  EXIT ;  /* 0x000000000000794d */ /* 0x000fea0003800000 */
.L_x_0:
[----:B------:R-:W-:-:S00]  /*0080*/  BRA `(.L_x_0) ;  /* 0xfffffffc00fc7947 */ /* 0x000fc0000383ffff */
[----:B------:R-:W-:-:S00]  /*0090*/  NOP ;  /* 0x0000000000007918 */ /* 0x000fc00000000000 */
        /* <DEDUP_REMOVED lines=14> */
.L_x_7:


//--------------------- .text._Z11use_griddimPf   --------------------------
	.section	.text._Z11use_griddimPf,"ax",@progbits
	.align	128
        .global         _Z11use_griddimPf
        .type           _Z11use_griddimPf,@function
        .size           _Z11use_griddimPf,(.L_x_8 - _Z11use_griddimPf)
        .other          _Z11use_griddimPf,@"STO_CUDA_ENTRY STV_DEFAULT"
_Z11use_griddimPf:
.text._Z11use_griddimPf:
        /* <DEDUP_REMOVED lines=8> */
.L_x_1:
        /* <DEDUP_REMOVED lines=16> */
.L_x_8:


//--------------------- .text._Z11use_blockidPf   --------------------------
	.section	.text._Z11use_blockidPf,"ax",@progbits
	.align	128
        .global         _Z11use_blockidPf
        .type           _Z11use_blockidPf,@function
        .size           _Z11use_blockidPf,(.L_x_9 - _Z11use_blockidPf)
        .other          _Z11use_blockidPf,@"STO_CUDA_ENTRY STV_DEFAULT"
_Z11use_blockidPf:
.text._Z11use_blockidPf:
[----:B------:R-:W-:Y:S01]  /*0000*/  LDC R1, c[0x0][0x37c] ;  /* 0x0000df00ff017b82 */ /* 0x000fe20000000800 */
[----:B------:R-:W0:Y:S07]  /*0010*/  S2R R5, SR_CTAID.X ;  /* 0x0000000000057919 */ /* 0x000e2e0000002500 */
[----:B------:R-:W0:Y:S01]  /*0020*/  LDC.64 R2, c[0x0][0x380] ;  /* 0x0000e000ff027b82 */ /* 0x000e220000000a00 */
[----:B------:R-:W1:Y:S01]  /*0030*/  LDCU.64 UR4, c[0x0][0x358] ;  /* 0x00006b00ff0477ac */ /* 0x000e620008000a00 */
[----:B------:R-:W-:-:S02]  /*0040*/  HFMA2 R7, -RZ, RZ, 3.48046875, 0 ;  /* 0x42f60000ff077431 */ /* 0x000fc400000001ff */
[----:B0-----:R-:W-:-:S05]  /*0050*/  IMAD.WIDE.U32 R2, R5, 0x4, R2 ;  /* 0x0000000405027825 */ /* 0x001fca00078e0002 */
[----:B-1----:R-:W-:Y:S01]  /*0060*/  STG.E desc[UR4][R2.64], R7 ;  /* 0x0000000702007986 */ /* 0x002fe2000c101904 */
[----:B------:R-:W-:Y:S05]  /*0070*/  EXIT ;  /* 0x000000000000794d */ /* 0x000fea0003800000 */
.L_x_2:
        /* <DEDUP_REMOVED lines=16> */
.L_x_9:


//--------------------- .text._Z10copy_floatPf    --------------------------
	.section	.text._Z10copy_floatPf,"ax",@progbits
	.align	128
        .global         _Z10copy_floatPf
        .type           _Z10copy_floatPf,@function
        .size           _Z10copy_floatPf,(.L_x_10 - _Z10copy_floatPf)
        .other          _Z10copy_floatPf,@"STO_CUDA_ENTRY STV_DEFAULT"
_Z10copy_floatPf:
.text._Z10copy_floatPf:
[----:B------:R-:W-:Y:S08]  /*0000*/  LDC R1, c[0x0][0x37c] ;  /* 0x0000df00ff017b82 */ /* 0x000ff00000000800 */
[----:B------:R-:W0:Y:S01]  /*0010*/  LDC.64 R2, c[0x0][0x380] ;  /* 0x0000e000ff027b82 */ /* 0x000e220000000a00 */
[----:B------:R-:W0:Y:S02]  /*0020*/  LDCU.64 UR4, c[0x0][0x358] ;  /* 0x00006b00ff0477ac */ /* 0x000e240008000a00 */
[----:B0-----:R-:W2:Y:S04]  /*0030*/  LDG.E R5, desc[UR4][R2.64+0x4] ;  /* 0x0000040402057981 */ /* 0x001ea8000c1e1900 */
[----:B--2---:R-:W-:Y:S01]  /*0040*/  STG.E desc[UR4][R2.64], R5 ;  /* 0x0000000502007986 */ /* 0x004fe2000c101904 */
[----:B------:R-:W-:Y:S05]  /*0050*/  EXIT ;  /* 0x000000000000794d */ /* 0x000fea0003800000 */
.L_x_3:
        /* <DEDUP_REMOVED lines=10> */
.L_x_10:


//--------------------- .text._Z8use_tid2Pi       --------------------------
	.section	.text._Z8use_tid2Pi,"ax",@progbits
	.align	128
        .global         _Z8use_tid2Pi
        .type           _Z8use_tid2Pi,@function
        .size           _Z8use_tid2Pi,(.L_x_11 - _Z8use_tid2Pi)
        .other          _Z8use_tid2Pi,@"STO_CUDA_ENTRY STV_DEFAULT"
_Z8use_tid2Pi:
.text._Z8use_tid2Pi:
[----:B------:R-:W-:Y:S01]  /*0000*/  LDC R1, c[0x0][0x37c] ;  /* 0x0000df00ff017b82 */ /* 0x000fe20000000800 */
[----:B------:R-:W0:Y:S07]  /*0010*/  S2R R5, SR_TID.X ;  /* 0x0000000000057919 */ /* 0x000e2e0000002100 */
[----:B------:R-:W0:Y:S01]  /*0020*/  LDC.64 R2, c[0x0][0x380] ;  /* 0x0000e000ff027b82 */ /* 0x000e220000000a00 */
[----:B------:R-:W1:Y:S01]  /*0030*/  LDCU.64 UR4, c[0x0][0x358] ;  /* 0x00006b00ff0477ac */ /* 0x000e620008000a00 */
[----:B0-----:R-:W-:-:S05]  /*0040*/  IMAD.WIDE.U32 R2, R5, 0x4, R2 ;  /* 0x0000000405027825 */ /* 0x001fca00078e0002 */
[----:B-1----:R-:W2:Y:S02]  /*0050*/  LDG.E R0, desc[UR4][R2.64] ;  /* 0x0000000402007981 */ /* 0x002ea4000c1e1900 */
[----:B--2---:R-:W-:-:S05]  /*0060*/  IADD3 R5, PT, PT, R0, R5, RZ ;  /* 0x0000000500057210 */ /* 0x004fca0007ffe0ff */
[----:B------:R-:W-:Y:S01]  /*0070*/  STG.E desc[UR4][R2.64], R5 ;  /* 0x0000000502007986 */ /* 0x000fe2000c101904 */
[----:B------:R-:W-:Y:S05]  /*0080*/  EXIT ;  /* 0x000000000000794d */ /* 0x000fea0003800000 */
.L_x_4:
        /* <DEDUP_REMOVED lines=15> */
.L_x_11:


//--------------------- .text._Z7use_tidPf        --------------------------
	.section	.text._Z7use_tidPf,"ax",@progbits
	.align	128
        .global         _Z7use_tidPf
        .type           _Z7use_tidPf,@function
        .size           _Z7use_tidPf,(.L_x_12 - _Z7use_tidPf)
        .other          _Z7use_tidPf,@"STO_CUDA_ENTRY STV_DEFAULT"
_Z7use_tidPf:
.text._Z7use_tidPf:
[----:B------:R-:W-:Y:S01]  /*0000*/  LDC R1, c[0x0][0x37c] ;  /* 0x0000df00ff017b82 */ /* 0x000fe20000000800 */
[----:B------:R-:W0:Y:S07]  /*0010*/  S2R R5, SR_TID.X ;  /* 0x0000000000057919 */ /* 0x000e2e0000002100 */
[----:B------:R-:W0:Y:S01]  /*0020*/  LDC.64 R2, c[0x0][0x380] ;  /* 0x0000e000ff027b82 */ /* 0x000e220000000a00 */
[----:B------:R-:W1:Y:S01]  /*0030*/  LDCU.64 UR4, c[0x0][0x358] ;  /* 0x00006b00ff0477ac */ /* 0x000e620008000a00 */
[----:B------:R-:W-:-:S02]  /*0040*/  HFMA2 R7, -RZ, RZ, 3.48046875, 0 ;  /* 0x42f60000ff077431 */ /* 0x000fc400000001ff */
[----:B0-----:R-:W-:-:S05]  /*0050*/  IMAD.WIDE.U32 R2, R5, 0x4, R2 ;  /* 0x0000000405027825 */ /* 0x001fca00078e0002 */
[----:B-1----:R-:W-:Y:S01]  /*0060*/  STG.E desc[UR4][R2.64], R7 ;  /* 0x0000000702007986 */ /* 0x002fe2000c101904 */
[----:B------:R-:W-:Y:S05]  /*0070*/  EXIT ;  /* 0x000000000000794d */ /* 0x000fea0003800000 */
.L_x_5:
        /* <DEDUP_REMOVED lines=16> */
.L_x_12:


//--------------------- .text._Z3fooPf            --------------------------
	.section	.text._Z3fooPf,"ax",@progbits
	.align	128
        .global         _Z3fooPf
        .type           _Z3fooPf,@function
        .size           _Z3fooPf,(.L_x_13 - _Z3fooPf)
        .other          _Z3fooPf,@"STO_CUDA_ENTRY STV_DEFAULT"
_Z3fooPf:
.text._Z3fooPf:
[----:B------:R-:W-:Y:S08]  /*0000*/  LDC R1, c[0x0][0x37c] ;  /* 0x0000df00ff017b82 */ /* 0x000ff00000000800 */
[----:B------:R-:W0:Y:S01]  /*0010*/  LDC.64 R2, c[0x0][0x380] ;  /* 0x0000e000ff027b82 */ /* 0x000e220000000a00 */
[----:B------:R-:W0:Y:S01]  /*0020*/  LDCU.64 UR4, c[0x0][0x358] ;  /* 0x00006b00ff0477ac */ /* 0x000e220008000a00 */
[----:B------:R-:W-:-:S05]  /*0030*/  HFMA2 R5, -RZ, RZ, 3.48046875, 0 ;  /* 0x42f60000ff057431 */ /* 0x000fca00000001ff */
[----:B0-----:R-:W-:Y:S01]  /*0040*/  STG.E desc[UR4][R2.64], R5 ;  /* 0x0000000502007986 */ /* 0x001fe2000c101904 */
[----:B------:R-:W-:Y:S05]  /*0050*/  EXIT ;  /* 0x000000000000794d */ /* 0x000fea0003800000 */
.L_x_6:
        /* <DEDUP_REMOVED lines=10> */
.L_x_13:


//--------------------- .nv.shared.reserved.0     --------------------------
	.section	.nv.shared.reserved.0,"aw",@nobits
	.weak		__nv_reservedSMEM_offset_0_alias
	.size		__nv_reservedSMEM_offset_0_alias, 0, 64
	.other		__nv_reservedSMEM_offset_0_alias,@"STO_CUDA_RESERVED_SHARED STV_DEFAULT"
__nv_reservedSMEM_offset_0_alias:
	.zero		0
	.zero		64


//--------------------- .nv.constant0._Z12use_blockdimPf --------------------------
	.section	.nv.constant0._Z12use_blockdimPf,"a",@progbits
	.sectionflags	@""
	.align	4
.nv.constant0._Z12use_blockdimPf:
	.zero		904


//--------------------- .nv.constant0._Z11use_griddimPf --------------------------
	.section	.nv.constant0._Z11use_griddimPf,"a",@progbits
	.sectionflags	@""
	.align	4
.nv.constant0._Z11use_griddimPf:
	.zero		904


//--------------------- .nv.constant0._Z11use_blockidPf --------------------------
	.section	.nv.constant0._Z11use_blockidPf,"a",@progbits
	.sectionflags	@""
	.align	4
.nv.constant0._Z11use_blockidPf:
	.zero		904


//--------------------- .nv.constant0._Z10copy_floatPf --------------------------
	.section	.nv.constant0._Z10copy_floatPf,"a",@progbits
	.sectionflags	@""
	.align	4
.nv.constant0._Z10copy_floatPf:
	.zero		904


//--------------------- .nv.constant0._Z8use_tid2Pi --------------------------
	.section	.nv.constant0._Z8use_tid2Pi,"a",@progbits
	.sectionflags	@""
	.align	4
.nv.constant0._Z8use_tid2Pi:
	.zero		904


//--------------------- .nv.constant0._Z7use_tidPf --------------------------
	.section	.nv.constant0._Z7use_tidPf,"a",@progbits
	.sectionflags	@""
	.align	4
.nv.constant0._Z7use_tidPf:
	.zero		904


//--------------------- .nv.constant0._Z3fooPf    --------------------------
	.section	.nv.constant0._Z3fooPf,"a",@progbits
	.sectionflags	@""
	.align	4
.nv.constant0._Z3fooPf:
	.zero		904


//--------------------- SYMBOLS --------------------------

	.type		.nv.reservedSmem.offset0,@object
	.size		.nv.reservedSmem.offset0,0x4
